//
// Generated by NVIDIA NVVM Compiler
//
// Compiler Build ID: CL-36424714
// Cuda compilation tools, release 13.0, V13.0.88
// Based on NVVM 20.0.0
//

.version 9.0
.target sm_100
.address_size 64

	// .globl	_Z12set_identityPfii

.visible .entry _Z12set_identityPfii(
	.param .u64 .ptr .align 1 _Z12set_identityPfii_param_0,
	.param .u32 _Z12set_identityPfii_param_1,
	.param .u32 _Z12set_identityPfii_param_2
)
{
	.reg .pred 	%p<5>;
	.reg .b32 	%r<12>;
	.reg .b32 	%f<2>;
	.reg .b64 	%rd<5>;

	ld.param.u64 	%rd1, [_Z12set_identityPfii_param_0];
	ld.param.u32 	%r4, [_Z12set_identityPfii_param_1];
	ld.param.u32 	%r3, [_Z12set_identityPfii_param_2];
	mov.u32 	%r5, %ctaid.y;
	mov.u32 	%r6, %ntid.y;
	mov.u32 	%r7, %tid.y;
	mad.lo.s32 	%r1, %r5, %r6, %r7;
	mov.u32 	%r8, %ctaid.x;
	mov.u32 	%r9, %ntid.x;
	mov.u32 	%r10, %tid.x;
	mad.lo.s32 	%r2, %r8, %r9, %r10;
	setp.ge.s32 	%p1, %r1, %r4;
	setp.ge.s32 	%p2, %r2, %r3;
	or.pred  	%p3, %p1, %p2;
	@%p3 bra 	$L__BB0_2;
	cvta.to.global.u64 	%rd2, %rd1;
	mad.lo.s32 	%r11, %r3, %r1, %r2;
	setp.eq.s32 	%p4, %r1, %r2;
	selp.f32 	%f1, 0f3F800000, 0f00000000, %p4;
	mul.wide.s32 	%rd3, %r11, 4;
	add.s64 	%rd4, %rd2, %rd3;
	st.global.f32 	[%rd4], %f1;
$L__BB0_2:
	ret;

}


// ===== COMPILED SASS (sm_100) =====

	.target	sm_100

	.elftype	@"ET_EXEC"


//--------------------- .note.nv.tkinfo           --------------------------
	.section	.note.nv.tkinfo,"",@"SHT_NOTE"
	.sectionflags	@"SHF_NOTE_NV_TKINFO"
	.tkinfo
        /*0018*/ 	.word	0x00000002
        /*0030*/ 	.string	""
        /*0030*/ 	.string	"ptxas"
        /*0030*/ 	.string	"Cuda compilation tools, release 13.0, V13.0.88"
        /*0030*/ 	.string	"Build cuda_13.0.r13.0/compiler.36424714_0"
        /*0030*/ 	.string	"-arch sm_100 -m 64 "



//--------------------- .note.nv.cuinfo           --------------------------
	.section	.note.nv.cuinfo,"",@"SHT_NOTE"
	.sectionflags	@"SHF_NOTE_NV_CUINFO"
        /*0018*/ 	.short	0x0002
        /*001a*/ 	.short	0x0064
        /*001c*/ 	.short	0x0082
	.zero		2


//--------------------- .nv.info                  --------------------------
	.section	.nv.info,"",@"SHT_CUDA_INFO"
	.align	4


	//----- nvinfo : EIATTR_REGCOUNT
	.align		4
        /*0000*/ 	.byte	0x04, 0x2f
        /*0002*/ 	.short	(.L_1 - .L_0)
	.align		4
.L_0:
        /*0004*/ 	.word	index@(_Z12set_identityPfii)
        /*0008*/ 	.word	0x0000000a


	//----- nvinfo : EIATTR_FRAME_SIZE
	.align		4
.L_1:
        /*000c*/ 	.byte	0x04, 0x11
        /*000e*/ 	.short	(.L_3 - .L_2)
	.align		4
.L_2:
        /*0010*/ 	.word	index@(_Z12set_identityPfii)
        /*0014*/ 	.word	0x00000000


	//----- nvinfo : EIATTR_MIN_STACK_SIZE
	.align		4
.L_3:
        /*0018*/ 	.byte	0x04, 0x12
        /*001a*/ 	.short	(.L_5 - .L_4)
	.align		4
.L_4:
        /*001c*/ 	.word	index@(_Z12set_identityPfii)
        /*0020*/ 	.word	0x00000000
.L_5:


//--------------------- .nv.compat                --------------------------
	.section	.nv.compat,"",@"SHT_CUDA_COMPAT_INFO"
	.align	4
        /*0000*/ 	.byte	0x02, 0x09, 0x00, 0x00, 0x02, 0x02, 0x01, 0x00, 0x02, 0x05, 0x05, 0x00, 0x03, 0x07, 0x01, 0x01
        /*0010*/ 	.byte	0x02, 0x03, 0x00, 0x00, 0x02, 0x06, 0x01, 0x00, 0x04, 0x0b, 0x08, 0x00, 0x09, 0x00, 0x00, 0x00
        /*0020*/ 	.byte	0x00, 0x00, 0x00, 0x00


//--------------------- .nv.info._Z12set_identityPfii --------------------------
	.section	.nv.info._Z12set_identityPfii,"",@"SHT_CUDA_INFO"
	.sectionflags	@""
	.align	4


	//----- nvinfo : EIATTR_CUDA_API_VERSION
	.align		4
        /*0000*/ 	.byte	0x04, 0x37
        /*0002*/ 	.short	(.L_7 - .L_6)
.L_6:
        /*0004*/ 	.word	0x00000082


	//----- nvinfo : EIATTR_KPARAM_INFO
	.align		4
.L_7:
        /*0008*/ 	.byte	0x04, 0x17
        /*000a*/ 	.short	(.L_9 - .L_8)
.L_8:
        /*000c*/ 	.word	0x00000000
        /*0010*/ 	.short	0x0002
        /*0012*/ 	.short	0x000c
        /*0014*/ 	.byte	0x00, 0xf0, 0x11, 0x00


	//----- nvinfo : EIATTR_KPARAM_INFO
	.align		4
.L_9:
        /*0018*/ 	.byte	0x04, 0x17
        /*001a*/ 	.short	(.L_11 - .L_10)
.L_10:
        /*001c*/ 	.word	0x00000000
        /*0020*/ 	.short	0x0001
        /*0022*/ 	.short	0x0008
        /*0024*/ 	.byte	0x00, 0xf0, 0x11, 0x00


	//----- nvinfo : EIATTR_KPARAM_INFO
	.align		4
.L_11:
        /*0028*/ 	.byte	0x04, 0x17
        /*002a*/ 	.short	(.L_13 - .L_12)
.L_12:
        /*002c*/ 	.word	0x00000000
        /*0030*/ 	.short	0x0000
        /*0032*/ 	.short	0x0000
        /*0034*/ 	.byte	0x00, 0xf5, 0x21, 0x00


	//----- nvinfo : EIATTR_SPARSE_MMA_MASK
	.align		4
.L_13:
        /*0038*/ 	.byte	0x03, 0x50
        /*003a*/ 	.short	0x0000


	//----- nvinfo : EIATTR_MAXREG_COUNT
	.align		4
        /*003c*/ 	.byte	0x03, 0x1b
        /*003e*/ 	.short	0x00ff


	//----- nvinfo : EIATTR_MERCURY_ISA_VERSION
	.align		4
        /*0040*/ 	.byte	0x03, 0x5f
        /*0042*/ 	.short	0x0101


	//----- nvinfo : EIATTR_VRC_CTA_INIT_COUNT
	.align		4
        /*0044*/ 	.byte	0x02, 0x4a
	.zero		1
	.zero		1


	//----- nvinfo : EIATTR_EXIT_INSTR_OFFSETS
	.align		4
        /*0048*/ 	.byte	0x04, 0x1c
        /*004a*/ 	.short	(.L_15 - .L_14)


	//   ....[0]....
.L_14:
        /*004c*/ 	.word	0x000000c0


	//   ....[1]....
        /*0050*/ 	.word	0x00000140


	//----- nvinfo : EIATTR_CBANK_PARAM_SIZE
	.align		4
.L_15:
        /*0054*/ 	.byte	0x03, 0x19
        /*0056*/ 	.short	0x0010


	//----- nvinfo : EIATTR_PARAM_CBANK
	.align		4
        /*0058*/ 	.byte	0x04, 0x0a
        /*005a*/ 	.short	(.L_17 - .L_16)
	.align		4
.L_16:
        /*005c*/ 	.word	index@(.nv.constant0._Z12set_identityPfii)
        /*0060*/ 	.short	0x0380
        /*0062*/ 	.short	0x0010


	//----- nvinfo : EIATTR_SW_WAR
	.align		4
.L_17:
        /*0064*/ 	.byte	0x04, 0x36
        /*0066*/ 	.short	(.L_19 - .L_18)
.L_18:
        /*0068*/ 	.word	0x00000008
.L_19:


//--------------------- .nv.callgraph             --------------------------
	.section	.nv.callgraph,"",@"SHT_CUDA_CALLGRAPH"
	.align	4
	.sectionentsize	8
	.align		4
        /*0000*/ 	.word	0x00000000
	.align		4
        /*0004*/ 	.word	0xffffffff
	.align		4
        /*0008*/ 	.word	0x00000000
	.align		4
        /*000c*/ 	.word	0xfffffffe
	.align		4
        /*0010*/ 	.word	0x00000000
	.align		4
        /*0014*/ 	.word	0xfffffffd
	.align		4
        /*0018*/ 	.word	0x00000000
	.align		4
        /*001c*/ 	.word	0xfffffffc


//--------------------- .text._Z12set_identityPfii --------------------------
	.section	.text._Z12set_identityPfii,"ax",@progbits
	.align	128
        .global         _Z12set_identityPfii
        .type           _Z12set_identityPfii,@function
        .size           _Z12set_identityPfii,(.L_x_1 - _Z12set_identityPfii)
        .other          _Z12set_identityPfii,@"STO_CUDA_ENTRY STV_DEFAULT"
_Z12set_identityPfii:
.text._Z12set_identityPfii:
[----:B------:R-:W-:Y:S01]  /*0000*/  LDC R1, c[0x0][0x37c] ;  /* 0x0000df00ff017b82 */ /* 0x000fe20000000800 */
[----:B------:R-:W0:Y:S07]  /*0010*/  S2R R2, SR_TID.X ;  /* 0x0000000000027919 */ /* 0x000e2e0000002100 */
[----:B------:R-:W1:Y:S01]  /*0020*/  LDC R0, c[0x0][0x364] ;  /* 0x0000d900ff007b82 */ /* 0x000e620000000800 */
[----:B------:R-:W2:Y:S01]  /*0030*/  LDCU.64 UR6, c[0x0][0x388] ;  /* 0x00007100ff0677ac */ /* 0x000ea20008000a00 */
[----:B------:R-:W1:Y:S06]  /*0040*/  S2R R3, SR_TID.Y ;  /* 0x0000000000037919 */ /* 0x000e6c0000002200 */
[----:B------:R-:W0:Y:S08]  /*0050*/  S2UR UR5, SR_CTAID.X ;  /* 0x00000000000579c3 */ /* 0x000e300000002500 */
[----:B------:R-:W0:Y:S08]  /*0060*/  LDC R5, c[0x0][0x360] ;  /* 0x0000d800ff057b82 */ /* 0x000e300000000800 */
[----:B------:R-:W1:Y:S01]  /*0070*/  S2UR UR4, SR_CTAID.Y ;  /* 0x00000000000479c3 */ /* 0x000e620000002600 */
[----:B0-----:R-:W-:-:S05]  /*0080*/  IMAD R5, R5, UR5, R2 ;  /* 0x0000000505057c24 */ /* 0x001fca000f8e0202 */
[----:B--2---:R-:W-:Y:S01]  /*0090*/  ISETP.GE.AND P0, PT, R5, UR7, PT ;  /* 0x0000000705007c0c */ /* 0x004fe2000bf06270 */
[----:B-1----:R-:W-:-:S05]  /*00a0*/  IMAD R0, R0, UR4, R3 ;  /* 0x0000000400007c24 */ /* 0x002fca000f8e0203 */
[----:B------:R-:W-:-:S13]  /*00b0*/  ISETP.GE.OR P0, PT, R0, UR6, P0 ;  /* 0x0000000600007c0c */ /* 0x000fda0008706670 */
[----:B------:R-:W-:Y:S05]  /*00c0*/  @P0 EXIT ;  /* 0x000000000000094d */ /* 0x000fea0003800000 */
[----:B------:R-:W0:Y:S01]  /*00d0*/  LDC.64 R2, c[0x0][0x380] ;  /* 0x0000e000ff027b82 */ /* 0x000e220000000a00 */
[----:B------:R-:W1:Y:S01]  /*00e0*/  LDCU.64 UR4, c[0x0][0x358] ;  /* 0x00006b00ff0477ac */ /* 0x000e620008000a00 */
[C---:B------:R-:W-:Y:S01]  /*00f0*/  IMAD R7, R0.reuse, UR7, R5 ;  /* 0x0000000700077c24 */ /* 0x040fe2000f8e0205 */
[----:B------:R-:W-:-:S04]  /*0100*/  ISETP.NE.AND P0, PT, R0, R5, PT ;  /* 0x000000050000720c */ /* 0x000fc80003f05270 */
[----:B------:R-:W-:Y:S01]  /*0110*/  FSEL R5, RZ, 1, P0 ;  /* 0x3f800000ff057808 */ /* 0x000fe20000000000 */
[----:B0-----:R-:W-:-:S05]  /*0120*/  IMAD.WIDE R2, R7, 0x4, R2 ;  /* 0x0000000407027825 */ /* 0x001fca00078e0202 */
[----:B-1----:R-:W-:Y:S01]  /*0130*/  STG.E desc[UR4][R2.64], R5 ;  /* 0x0000000502007986 */ /* 0x002fe2000c101904 */
[----:B------:R-:W-:Y:S05]  /*0140*/  EXIT ;  /* 0x000000000000794d */ /* 0x000fea0003800000 */
.L_x_0:
[----:B------:R-:W-:-:S00]  /*0150*/  BRA `(.L_x_0) ;  /* 0xfffffffc00fc7947 */ /* 0x000fc0000383ffff */
[----:B------:R-:W-:-:S00]  /*0160*/  NOP ;  /* 0x0000000000007918 */ /* 0x000fc00000000000 */
        /* <DEDUP_REMOVED lines=9> */
.L_x_1:


//--------------------- .nv.shared.reserved.0     --------------------------
	.section	.nv.shared.reserved.0,"aw",@nobits
	.weak		__nv_reservedSMEM_offset_0_alias
	.size		__nv_reservedSMEM_offset_0_alias, 0, 64
	.other		__nv_reservedSMEM_offset_0_alias,@"STO_CUDA_RESERVED_SHARED STV_DEFAULT"
__nv_reservedSMEM_offset_0_alias:
	.zero		0
	.zero		64


//--------------------- .nv.constant0._Z12set_identityPfii --------------------------
	.section	.nv.constant0._Z12set_identityPfii,"a",@progbits
	.sectionflags	@""
	.align	4
.nv.constant0._Z12set_identityPfii:
	.zero		912


//--------------------- SYMBOLS --------------------------

	.type		.nv.reservedSmem.offset0,@object
	.size		.nv.reservedSmem.offset0,0x4
